	.headerflags	@"EF_CUDA_TEXMODE_UNIFIED EF_CUDA_64BIT_ADDRESS EF_CUDA_ACCELERATORS EF_CUDA_SM90 EF_CUDA_VIRTUAL_SM(EF_CUDA_SM90)"
	.elftype	@"ET_EXEC"


//--------------------- .nv.info                  --------------------------
	.section	.nv.info,"",@"SHT_CUDA_INFO"
	.align	4


	//----- nvinfo : EIATTR_REGCOUNT
	.align		4
        /*0000*/ 	.byte	0x04, 0x2f
        /*0002*/ 	.short	(.L_1 - .L_0)
	.align		4
.L_0:
        /*0004*/ 	.word	index@(triton_poi_fused_cat_convolution_27)
        /*0008*/ 	.word	0x00000020


	//----- nvinfo : EIATTR_MIN_STACK_SIZE
	.align		4
.L_1:
        /*000c*/ 	.byte	0x04, 0x12
        /*000e*/ 	.short	(.L_3 - .L_2)
	.align		4
.L_2:
        /*0010*/ 	.word	index@(triton_poi_fused_cat_convolution_27)
        /*0014*/ 	.word	0x00000000


	//----- nvinfo : EIATTR_FRAME_SIZE
	.align		4
.L_3:
        /*0018*/ 	.byte	0x04, 0x11
        /*001a*/ 	.short	(.L_5 - .L_4)
	.align		4
.L_4:
        /*001c*/ 	.word	index@(triton_poi_fused_cat_convolution_27)
        /*0020*/ 	.word	0x00000000


	//----- nvinfo : EIATTR_MIN_STACK_SIZE
	.align		4
.L_5:
        /*0024*/ 	.byte	0x04, 0x12
        /*0026*/ 	.short	(.L_7 - .L_6)
	.align		4
.L_6:
        /*0028*/ 	.word	index@(triton_poi_fused_cat_convolution_27)
        /*002c*/ 	.word	0x00000000
.L_7:


//--------------------- .nv.info.triton_poi_fused_cat_convolution_27 --------------------------
	.section	.nv.info.triton_poi_fused_cat_convolution_27,"",@"SHT_CUDA_INFO"
	.sectionflags	@""
	.align	4


	//----- nvinfo : EIATTR_CUDA_API_VERSION
	.align		4
        /*0000*/ 	.byte	0x04, 0x37
        /*0002*/ 	.short	(.L_9 - .L_8)
.L_8:
        /*0004*/ 	.word	0x0000007c


	//----- nvinfo : EIATTR_KPARAM_INFO
	.align		4
.L_9:
        /*0008*/ 	.byte	0x04, 0x17
        /*000a*/ 	.short	(.L_11 - .L_10)
.L_10:
        /*000c*/ 	.word	0x00000000
        /*0010*/ 	.short	0x0004
        /*0012*/ 	.short	0x001c
        /*0014*/ 	.byte	0x00, 0xf0, 0x11, 0x00


	//----- nvinfo : EIATTR_KPARAM_INFO
	.align		4
.L_11:
        /*0018*/ 	.byte	0x04, 0x17
        /*001a*/ 	.short	(.L_13 - .L_12)
.L_12:
        /*001c*/ 	.word	0x00000000
        /*0020*/ 	.short	0x0003
        /*0022*/ 	.short	0x0018
        /*0024*/ 	.byte	0x00, 0xf0, 0x11, 0x00


	//----- nvinfo : EIATTR_KPARAM_INFO
	.align		4
.L_13:
        /*0028*/ 	.byte	0x04, 0x17
        /*002a*/ 	.short	(.L_15 - .L_14)
.L_14:
        /*002c*/ 	.word	0x00000000
        /*0030*/ 	.short	0x0002
        /*0032*/ 	.short	0x0010
        /*0034*/ 	.byte	0x00, 0xf4, 0x21, 0x00


	//----- nvinfo : EIATTR_KPARAM_INFO
	.align		4
.L_15:
        /*0038*/ 	.byte	0x04, 0x17
        /*003a*/ 	.short	(.L_17 - .L_16)
.L_16:
        /*003c*/ 	.word	0x00000000
        /*0040*/ 	.short	0x0001
        /*0042*/ 	.short	0x0008
        /*0044*/ 	.byte	0x00, 0xf4, 0x21, 0x00


	//----- nvinfo : EIATTR_KPARAM_INFO
	.align		4
.L_17:
        /*0048*/ 	.byte	0x04, 0x17
        /*004a*/ 	.short	(.L_19 - .L_18)
.L_18:
        /*004c*/ 	.word	0x00000000
        /*0050*/ 	.short	0x0000
        /*0052*/ 	.short	0x0000
        /*0054*/ 	.byte	0x00, 0xf4, 0x21, 0x00


	//----- nvinfo : EIATTR_SPARSE_MMA_MASK
	.align		4
.L_19:
        /*0058*/ 	.byte	0x03, 0x50
        /*005a*/ 	.short	0x0000


	//----- nvinfo : EIATTR_MAXREG_COUNT
	.align		4
        /*005c*/ 	.byte	0x03, 0x1b
        /*005e*/ 	.short	0x00ff


	//----- nvinfo : EIATTR_EXIT_INSTR_OFFSETS
	.align		4
        /*0060*/ 	.byte	0x04, 0x1c
        /*0062*/ 	.short	(.L_21 - .L_20)


	//   ....[0]....
.L_20:
        /*0064*/ 	.word	0x000005c0


	//   ....[1]....
        /*0068*/ 	.word	0x000005e0


	//----- nvinfo : EIATTR_REQNTID
	.align		4
.L_21:
        /*006c*/ 	.byte	0x04, 0x10
        /*006e*/ 	.short	(.L_23 - .L_22)
.L_22:
        /*0070*/ 	.word	0x00000080
        /*0074*/ 	.word	0x00000001
        /*0078*/ 	.word	0x00000001


	//----- nvinfo : EIATTR_CBANK_PARAM_SIZE
	.align		4
.L_23:
        /*007c*/ 	.byte	0x03, 0x19
        /*007e*/ 	.short	0x0020


	//----- nvinfo : EIATTR_PARAM_CBANK
	.align		4
        /*0080*/ 	.byte	0x04, 0x0a
        /*0082*/ 	.short	(.L_25 - .L_24)
	.align		4
.L_24:
        /*0084*/ 	.word	index@(.nv.constant0.triton_poi_fused_cat_convolution_27)
        /*0088*/ 	.short	0x0210
        /*008a*/ 	.short	0x0020


	//----- nvinfo : EIATTR_SW_WAR
	.align		4
.L_25:
        /*008c*/ 	.byte	0x04, 0x36
        /*008e*/ 	.short	(.L_27 - .L_26)
.L_26:
        /*0090*/ 	.word	0x00000008
.L_27:


//--------------------- .nv.callgraph             --------------------------
	.section	.nv.callgraph,"",@"SHT_CUDA_CALLGRAPH"
	.align	4
	.sectionentsize	8
	.align		4
        /*0000*/ 	.word	0x00000000
	.align		4
        /*0004*/ 	.word	0xffffffff
	.align		4
        /*0008*/ 	.word	0x00000000
	.align		4
        /*000c*/ 	.word	0xfffffffe
	.align		4
        /*0010*/ 	.word	0x00000000
	.align		4
        /*0014*/ 	.word	0xfffffffd
	.align		4
        /*0018*/ 	.word	0x00000000
	.align		4
        /*001c*/ 	.word	0xfffffffc


//--------------------- .text.triton_poi_fused_cat_convolution_27 --------------------------
	.section	.text.triton_poi_fused_cat_convolution_27,"ax",@progbits
	.sectionflags	@"SHF_BARRIERS=1"
	.align	128
        .global         triton_poi_fused_cat_convolution_27
        .type           triton_poi_fused_cat_convolution_27,@function
        .size           triton_poi_fused_cat_convolution_27,(.L_x_1 - triton_poi_fused_cat_convolution_27)
        .other          triton_poi_fused_cat_convolution_27,@"STO_CUDA_ENTRY STV_DEFAULT"
triton_poi_fused_cat_convolution_27:
.text.triton_poi_fused_cat_convolution_27:
[----:B------:R-:W0:Y:S02]  /*0000*/  LDC R1, c[0x0][0x28] ;  /* 0x00000a00ff017b82 */ /* 0x000e240000000800 */
[----:B------:R-:W1:Y:S01]  /*0010*/  S2R R0, SR_CTAID.Y ;  /* 0x0000000000007919 */ /* 0x000e620000002600 */
[----:B------:R-:W2:Y:S01]  /*0020*/  LDC.64 R2, c[0x0][0x210] ;  /* 0x00008400ff027b82 */ /* 0x000ea20000000a00 */
[----:B------:R-:W-:Y:S02]  /*0030*/  CS2R R8, SRZ ;  /* 0x0000000000087805 */ /* 0x000fe4000001ff00 */
[----:B------:R-:W-:Y:S01]  /*0040*/  CS2R R10, SRZ ;  /* 0x00000000000a7805 */ /* 0x000fe2000001ff00 */
[----:B------:R-:W3:Y:S01]  /*0050*/  S2R R20, SR_TID.X ;  /* 0x0000000000147919 */ /* 0x000ee20000002100 */
[----:B------:R-:W-:Y:S01]  /*0060*/  ULDC.64 UR6, c[0x0][0x208] ;  /* 0x0000820000067ab9 */ /* 0x000fe20000000a00 */
[----:B------:R-:W4:Y:S01]  /*0070*/  S2R R29, SR_CTAID.X ;  /* 0x00000000001d7919 */ /* 0x000f220000002500 */
[----:B-1----:R-:W-:Y:S01]  /*0080*/  IMAD.SHL.U32 R27, R0, 0x40, RZ ;  /* 0x00000040001b7824 */ /* 0x002fe200078e00ff */
[----:B------:R-:W-:Y:S01]  /*0090*/  SHF.R.S32.HI R5, RZ, 0x19, R0 ;  /* 0x00000019ff057819 */ /* 0x000fe20000011400 */
[----:B---3--:R-:W-:-:S03]  /*00a0*/  IMAD.SHL.U32 R0, R20, 0x4, RZ ;  /* 0x0000000414007824 */ /* 0x008fc600078e00ff */
[----:B------:R-:W-:Y:S02]  /*00b0*/  SGXT R5, R5, 0x1 ;  /* 0x000000010505781a */ /* 0x000fe40000000200 */
[----:B------:R-:W-:Y:S01]  /*00c0*/  SHF.R.U32.HI R12, RZ, 0x4, R20 ;  /* 0x00000004ff0c7819 */ /* 0x000fe20000011614 */
[----:B----4-:R-:W-:Y:S01]  /*00d0*/  IMAD.SHL.U32 R29, R29, 0x10, RZ ;  /* 0x000000101d1d7824 */ /* 0x010fe200078e00ff */
[----:B------:R-:W-:Y:S02]  /*00e0*/  LOP3.LUT R4, R27, 0x3c, R0, 0xf8, !PT ;  /* 0x0000003c1b047812 */ /* 0x000fe400078ef800 */
[----:B------:R-:W-:Y:S02]  /*00f0*/  SGXT.U32 R12, R12, 0x3 ;  /* 0x000000030c0c781a */ /* 0x000fe40000000000 */
[----:B------:R-:W-:Y:S02]  /*0100*/  LEA.HI R5, R5, R4, RZ, 0x9 ;  /* 0x0000000405057211 */ /* 0x000fe400078f48ff */
[----:B------:R-:W-:-:S02]  /*0110*/  LOP3.LUT R25, R29, R12, RZ, 0xfc, !PT ;  /* 0x0000000c1d197212 */ /* 0x000fc400078efcff */
[----:B------:R-:W-:Y:S01]  /*0120*/  LOP3.LUT R23, R29, 0x8, R12, 0xfe, !PT ;  /* 0x000000081d177812 */ /* 0x000fe200078efe0c */
[C---:B------:R-:W-:Y:S01]  /*0130*/  IMAD.SHL.U32 R6, R5.reuse, 0x10, RZ ;  /* 0x0000001005067824 */ /* 0x040fe200078e00ff */
[----:B------:R-:W-:Y:S02]  /*0140*/  LOP3.LUT R5, R5, 0xfffffe00, RZ, 0xc0, !PT ;  /* 0xfffffe0005057812 */ /* 0x000fe400078ec0ff */
[----:B------:R-:W-:Y:S02]  /*0150*/  ISETP.GE.AND P1, PT, R25, 0x10, PT ;  /* 0x000000101900780c */ /* 0x000fe40003f26270 */
[----:B------:R-:W-:Y:S02]  /*0160*/  LOP3.LUT R6, R6, 0xffffe000, RZ, 0xc0, !PT ;  /* 0xffffe00006067812 */ /* 0x000fe400078ec0ff */
[----:B------:R-:W-:Y:S02]  /*0170*/  ISETP.GE.AND P2, PT, R23, 0x10, PT ;  /* 0x000000101700780c */ /* 0x000fe40003f46270 */
[----:B------:R-:W-:-:S02]  /*0180*/  IADD3 R6, R6, R4, -R5 ;  /* 0x0000000406067210 */ /* 0x000fc40007ffe805 */
[----:B------:R-:W-:-:S03]  /*0190*/  CS2R R4, SRZ ;  /* 0x0000000000047805 */ /* 0x000fc6000001ff00 */
[--C-:B------:R-:W-:Y:S02]  /*01a0*/  IMAD R25, R25, 0x200, R6.reuse ;  /* 0x0000020019197824 */ /* 0x100fe400078e0206 */
[----:B------:R-:W-:Y:S01]  /*01b0*/  IMAD R23, R23, 0x200, R6 ;  /* 0x0000020017177824 */ /* 0x000fe200078e0206 */
[----:B------:R-:W-:Y:S01]  /*01c0*/  CS2R R6, SRZ ;  /* 0x0000000000067805 */ /* 0x000fe2000001ff00 */
[----:B--2---:R-:W-:-:S04]  /*01d0*/  IMAD.WIDE R14, R25, 0x4, R2 ;  /* 0x00000004190e7825 */ /* 0x004fc800078e0202 */
[----:B------:R-:W-:Y:S01]  /*01e0*/  IMAD.WIDE R16, R23, 0x4, R2 ;  /* 0x0000000417107825 */ /* 0x000fe200078e0202 */
[----:B------:R1:W2:Y:S04]  /*01f0*/  @!P1 LDG.E.EL.128 R8, desc[UR6][R14.64] ;  /* 0x000000060e089981 */ /* 0x0002a8000c2e1d00 */
[----:B------:R3:W4:Y:S01]  /*0200*/  @!P2 LDG.E.EL.128 R4, desc[UR6][R16.64] ;  /* 0x000000061004a981 */ /* 0x000722000c2e1d00 */
[----:B------:R-:W5:Y:S01]  /*0210*/  S2UR UR5, SR_CgaCtaId ;  /* 0x00000000000579c3 */ /* 0x000f620000008800 */
[C---:B------:R-:W-:Y:S01]  /*0220*/  IMAD.SHL.U32 R2, R20.reuse, 0x40, RZ ;  /* 0x0000004014027824 */ /* 0x040fe200078e00ff */
[----:B------:R-:W-:Y:S01]  /*0230*/  UMOV UR4, 0x400 ;  /* 0x0000040000047882 */ /* 0x000fe20000000000 */
[----:B------:R-:W-:Y:S02]  /*0240*/  LOP3.LUT R3, R20, 0x7c, RZ, 0xc0, !PT ;  /* 0x0000007c14037812 */ /* 0x000fe400078ec0ff */
[----:B------:R-:W-:-:S02]  /*0250*/  LOP3.LUT R29, R29, 0xc, R0, 0xf8, !PT ;  /* 0x0000000c1d1d7812 */ /* 0x000fc400078ef800 */
[----:B------:R-:W-:Y:S02]  /*0260*/  LOP3.LUT R13, R2, 0x3c0, RZ, 0xc0, !PT ;  /* 0x000003c0020d7812 */ /* 0x000fe400078ec0ff */
[----:B------:R-:W-:Y:S02]  /*0270*/  LOP3.LUT R2, R0, 0x1fc, RZ, 0xc0, !PT ;  /* 0x000001fc00027812 */ /* 0x000fe400078ec0ff */
[C---:B-1----:R-:W-:Y:S02]  /*0280*/  LOP3.LUT R14, R13.reuse, 0x10, RZ, 0xfc, !PT ;  /* 0x000000100d0e7812 */ /* 0x042fe400078efcff */
[C---:B------:R-:W-:Y:S02]  /*0290*/  LOP3.LUT R15, R13.reuse, 0x20, RZ, 0xfc, !PT ;  /* 0x000000200d0f7812 */ /* 0x040fe400078efcff */
[C---:B---3--:R-:W-:Y:S02]  /*02a0*/  LOP3.LUT R16, R13.reuse, 0x30, RZ, 0xfc, !PT ;  /* 0x000000300d107812 */ /* 0x048fe400078efcff */
[----:B------:R-:W-:-:S02]  /*02b0*/  LOP3.LUT R12, R13, R12, RZ, 0xfc, !PT ;  /* 0x0000000c0d0c7212 */ /* 0x000fc400078efcff */
[----:B------:R-:W-:Y:S02]  /*02c0*/  LOP3.LUT R18, R2, 0x200, RZ, 0xfc, !PT ;  /* 0x0000020002127812 */ /* 0x000fe400078efcff */
[----:B------:R-:W-:Y:S02]  /*02d0*/  ISETP.GE.AND P0, PT, R29, 0x10, PT ;  /* 0x000000101d00780c */ /* 0x000fe40003f06270 */
[----:B------:R-:W-:Y:S01]  /*02e0*/  SHF.R.U32.HI R18, RZ, 0x2, R18 ;  /* 0x00000002ff127819 */ /* 0x000fe20000011612 */
[----:B-----5:R-:W-:-:S03]  /*02f0*/  UPRMT UR4, UR5, 0x654, UR4 ;  /* 0x0000065405047896 */ /* 0x020fc60008000004 */
[----:B------:R-:W-:-:S03]  /*0300*/  LOP3.LUT R18, R18, 0xfc, RZ, 0xc0, !PT ;  /* 0x000000fc12127812 */ /* 0x000fc600078ec0ff */
[----:B------:R-:W-:Y:S01]  /*0310*/  LEA.HI R19, R13, UR4, RZ, 0x1e ;  /* 0x000000040d137c11 */ /* 0x000fe2000f8ff0ff */
[----:B------:R-:W-:Y:S01]  /*0320*/  VIADD R3, R3, UR4 ;  /* 0x0000000403037c36 */ /* 0x000fe20008000000 */
[----:B------:R-:W-:Y:S02]  /*0330*/  LEA.HI R13, R14, UR4, RZ, 0x1e ;  /* 0x000000040e0d7c11 */ /* 0x000fe4000f8ff0ff */
[----:B------:R-:W-:Y:S01]  /*0340*/  LEA.HI R15, R15, UR4, RZ, 0x1e ;  /* 0x000000040f0f7c11 */ /* 0x000fe2000f8ff0ff */
[----:B------:R-:W-:Y:S01]  /*0350*/  IMAD R19, R12, 0x4, R19 ;  /* 0x000000040c137824 */ /* 0x000fe200078e0213 */
[----:B------:R-:W-:Y:S01]  /*0360*/  LEA.HI R17, R16, UR4, RZ, 0x1e ;  /* 0x0000000410117c11 */ /* 0x000fe2000f8ff0ff */
[C---:B------:R-:W-:Y:S02]  /*0370*/  IMAD R22, R12.reuse, 0x4, R13 ;  /* 0x000000040c167824 */ /* 0x040fe400078e020d */
[C---:B------:R-:W-:Y:S02]  /*0380*/  IMAD R21, R12.reuse, 0x4, R15 ;  /* 0x000000040c157824 */ /* 0x040fe400078e020f */
[----:B------:R-:W-:-:S02]  /*0390*/  IMAD R24, R12, 0x4, R17 ;  /* 0x000000040c187824 */ /* 0x000fc400078e0211 */
[----:B------:R-:W-:Y:S02]  /*03a0*/  VIADD R13, R18, UR4 ;  /* 0x00000004120d7c36 */ /* 0x000fe40008000000 */
[C---:B------:R-:W-:Y:S02]  /*03b0*/  IMAD R26, R2.reuse, 0x4, R3 ;  /* 0x00000004021a7824 */ /* 0x040fe400078e0203 */
[----:B------:R-:W-:Y:S02]  /*03c0*/  IMAD R28, R2, 0x4, R13 ;  /* 0x00000004021c7824 */ /* 0x000fe400078e020d */
[----:B------:R-:W1:Y:S01]  /*03d0*/  LDC.64 R2, c[0x0][0x218] ;  /* 0x00008600ff027b82 */ /* 0x000e620000000a00 */
[----:B--2---:R-:W-:Y:S04]  /*03e0*/  STS [R19], R8 ;  /* 0x0000000813007388 */ /* 0x004fe80000000800 */
[----:B------:R-:W-:Y:S04]  /*03f0*/  STS [R22+0x40], R9 ;  /* 0x0000400916007388 */ /* 0x000fe80000000800 */
[----:B------:R-:W-:Y:S04]  /*0400*/  STS [R21+0x80], R10 ;  /* 0x0000800a15007388 */ /* 0x000fe80000000800 */
[----:B------:R-:W-:Y:S04]  /*0410*/  STS [R24+0xc0], R11 ;  /* 0x0000c00b18007388 */ /* 0x000fe80000000800 */
[----:B----4-:R-:W-:Y:S04]  /*0420*/  STS [R19+0x20], R4 ;  /* 0x0000200413007388 */ /* 0x010fe80000000800 */
[----:B------:R2:W-:Y:S04]  /*0430*/  STS [R22+0x60], R5 ;  /* 0x0000600516007388 */ /* 0x0005e80000000800 */
[----:B------:R3:W-:Y:S04]  /*0440*/  STS [R21+0xa0], R6 ;  /* 0x0000a00615007388 */ /* 0x0007e80000000800 */
[----:B------:R4:W-:Y:S01]  /*0450*/  STS [R24+0xe0], R7 ;  /* 0x0000e00718007388 */ /* 0x0009e20000000800 */
[----:B--2---:R-:W-:Y:S01]  /*0460*/  SHF.R.U32.HI R22, RZ, 0x2, R20 ;  /* 0x00000002ff167819 */ /* 0x004fe20000011614 */
[----:B------:R-:W-:Y:S03]  /*0470*/  BAR.SYNC.DEFER_BLOCKING 0x0 ;  /* 0x0000000000007b1d */ /* 0x000fe60000010000 */
[----:B------:R-:W-:-:S05]  /*0480*/  SGXT.U32 R22, R22, 0x5 ;  /* 0x000000051616781a */ /* 0x000fca0000000000 */
[----:B---3--:R-:W4:Y:S01]  /*0490*/  LDC.64 R20, c[0x0][0x220] ;  /* 0x00008800ff147b82 */ /* 0x008f220000000a00 */
[----:B------:R-:W-:-:S05]  /*04a0*/  LOP3.LUT R22, R27, R22, RZ, 0xfc, !PT ;  /* 0x000000161b167212 */ /* 0x000fca00078efcff */
[----:B------:R-:W-:-:S04]  /*04b0*/  IMAD R27, R22, 0x10, R29 ;  /* 0x00000010161b7824 */ /* 0x000fc800078e021d */
[----:B------:R-:W-:Y:S01]  /*04c0*/  VIADD R29, R27, 0x200 ;  /* 0x000002001b1d7836 */ /* 0x000fe20000000000 */
[----:B------:R-:W-:Y:S04]  /*04d0*/  LDS R12, [R26] ;  /* 0x000000001a0c7984 */ /* 0x000fe80000000800 */
[----:B------:R-:W-:Y:S01]  /*04e0*/  LDS R13, [R26+0x4] ;  /* 0x000004001a0d7984 */ /* 0x000fe20000000800 */
[----:B----4-:R-:W-:-:S03]  /*04f0*/  IMAD.WIDE R24, R25, 0x4, R20 ;  /* 0x0000000419187825 */ /* 0x010fc600078e0214 */
[----:B------:R-:W-:Y:S01]  /*0500*/  LDS R14, [R26+0x8] ;  /* 0x000008001a0e7984 */ /* 0x000fe20000000800 */
[----:B------:R-:W-:-:S03]  /*0510*/  IMAD.WIDE R20, R23, 0x4, R20 ;  /* 0x0000000417147825 */ /* 0x000fc600078e0214 */
[----:B------:R1:W2:Y:S04]  /*0520*/  LDS R15, [R26+0xc] ;  /* 0x00000c001a0f7984 */ /* 0x0002a80000000800 */
[----:B------:R-:W-:Y:S04]  /*0530*/  LDS R16, [R28+0x800] ;  /* 0x000800001c107984 */ /* 0x000fe80000000800 */
[----:B------:R-:W-:Y:S01]  /*0540*/  LDS R17, [R28+0x804] ;  /* 0x000804001c117984 */ /* 0x000fe20000000800 */
[----:B-1----:R-:W-:-:S03]  /*0550*/  IMAD.WIDE R26, R27, 0x4, R2 ;  /* 0x000000041b1a7825 */ /* 0x002fc600078e0202 */
[----:B------:R-:W-:Y:S01]  /*0560*/  LDS R18, [R28+0x808] ;  /* 0x000808001c127984 */ /* 0x000fe20000000800 */
[----:B------:R-:W-:-:S03]  /*0570*/  IMAD.WIDE R2, R29, 0x4, R2 ;  /* 0x000000041d027825 */ /* 0x000fc600078e0202 */
[----:B------:R-:W1:Y:S04]  /*0580*/  LDS R19, [R28+0x80c] ;  /* 0x00080c001c137984 */ /* 0x000e680000000800 */
[----:B--2---:R2:W-:Y:S04]  /*0590*/  @!P0 STG.E.128 desc[UR6][R26.64], R12 ;  /* 0x0000000c1a008986 */ /* 0x0045e8000c101d06 */
[----:B-1----:R2:W-:Y:S04]  /*05a0*/  @!P0 STG.E.128 desc[UR6][R2.64], R16 ;  /* 0x0000001002008986 */ /* 0x0025e8000c101d06 */
[----:B------:R2:W-:Y:S01]  /*05b0*/  @!P1 STG.E.128 desc[UR6][R24.64], R8 ;  /* 0x0000000818009986 */ /* 0x0005e2000c101d06 */
[----:B------:R-:W-:Y:S05]  /*05c0*/  @P2 EXIT ;  /* 0x000000000000294d */ /* 0x000fea0003800000 */
[----:B------:R-:W-:Y:S01]  /*05d0*/  STG.E.128 desc[UR6][R20.64], R4 ;  /* 0x0000000414007986 */ /* 0x000fe2000c101d06 */
[----:B------:R-:W-:Y:S05]  /*05e0*/  EXIT ;  /* 0x000000000000794d */ /* 0x000fea0003800000 */
.L_x_0:
[----:B------:R-:W-:-:S00]  /*05f0*/  BRA `(.L_x_0) ;  /* 0xfffffffc00fc7947 */ /* 0x000fc0000383ffff */
[----:B------:R-:W-:-:S00]  /*0600*/  NOP ;  /* 0x0000000000007918 */ /* 0x000fc00000000000 */
[----:B------:R-:W-:-:S00]  /*0610*/  NOP ;  /* 0x0000000000007918 */ /* 0x000fc00000000000 */
[----:B------:R-:W-:-:S00]  /*0620*/  NOP ;  /* 0x0000000000007918 */ /* 0x000fc00000000000 */
[----:B------:R-:W-:-:S00]  /*0630*/  NOP ;  /* 0x0000000000007918 */ /* 0x000fc00000000000 */
[----:B------:R-:W-:-:S00]  /*0640*/  NOP ;  /* 0x0000000000007918 */ /* 0x000fc00000000000 */
[----:B------:R-:W-:-:S00]  /*0650*/  NOP ;  /* 0x0000000000007918 */ /* 0x000fc00000000000 */
[----:B------:R-:W-:-:S00]  /*0660*/  NOP ;  /* 0x0000000000007918 */ /* 0x000fc00000000000 */
[----:B------:R-:W-:-:S00]  /*0670*/  NOP ;  /* 0x0000000000007918 */ /* 0x000fc00000000000 */
.L_x_1:


//--------------------- .nv.shared.triton_poi_fused_cat_convolution_27 --------------------------
	.section	.nv.shared.triton_poi_fused_cat_convolution_27,"aw",@nobits
	.sectionflags	@""
	.align	16
	.zero		1024


//--------------------- .nv.constant0.triton_poi_fused_cat_convolution_27 --------------------------
	.section	.nv.constant0.triton_poi_fused_cat_convolution_27,"a",@progbits
	.sectionflags	@""
	.align	4
.nv.constant0.triton_poi_fused_cat_convolution_27:
	.zero		560
